//
// Generated by NVIDIA NVVM Compiler
//
// Compiler Build ID: CL-36424714
// Cuda compilation tools, release 13.0, V13.0.88
// Based on NVVM 20.0.0
//

.version 9.0
.target sm_100
.address_size 64

	// .globl	_Z4scaniiPfS_Pi

.visible .entry _Z4scaniiPfS_Pi(
	.param .u32 _Z4scaniiPfS_Pi_param_0,
	.param .u32 _Z4scaniiPfS_Pi_param_1,
	.param .u64 .ptr .align 1 _Z4scaniiPfS_Pi_param_2,
	.param .u64 .ptr .align 1 _Z4scaniiPfS_Pi_param_3,
	.param .u64 .ptr .align 1 _Z4scaniiPfS_Pi_param_4
)
{
	.reg .pred 	%p<19>;
	.reg .b32 	%r<204>;
	.reg .b32 	%f<107>;
	.reg .b64 	%rd<39>;
	.reg .b64 	%fd<5>;

	ld.param.u32 	%r101, [_Z4scaniiPfS_Pi_param_0];
	ld.param.u32 	%r100, [_Z4scaniiPfS_Pi_param_1];
	ld.param.u64 	%rd12, [_Z4scaniiPfS_Pi_param_2];
	cvta.to.global.u64 	%rd1, %rd12;
	mov.u32 	%r102, %tid.x;
	mov.u32 	%r103, %ctaid.x;
	mov.u32 	%r104, %ntid.x;
	mad.lo.s32 	%r1, %r103, %r104, %r102;
	add.s32 	%r2, %r1, 1;
	mov.u32 	%r105, %tid.y;
	mov.u32 	%r106, %ctaid.y;
	mov.u32 	%r107, %ntid.y;
	mad.lo.s32 	%r108, %r106, %r107, %r105;
	add.s32 	%r4, %r108, 1;
	setp.lt.s32 	%p1, %r100, %r2;
	setp.le.s32 	%p2, %r101, %r108;
	or.pred  	%p3, %p1, %p2;
	@%p3 bra 	$L__BB0_26;
	add.s32 	%r5, %r100, 1;
	mul.lo.s32 	%r110, %r100, %r101;
	add.s32 	%r111, %r110, %r101;
	add.s32 	%r112, %r111, %r100;
	mul.wide.s32 	%rd13, %r112, 4;
	add.s64 	%rd14, %rd1, %rd13;
	ld.global.f32 	%f25, [%rd14];
	mul.lo.s32 	%r113, %r2, %r4;
	sub.s32 	%r114, %r110, %r113;
	cvt.rn.f64.s32 	%fd1, %r113;
	rcp.rn.f64 	%fd2, %fd1;
	cvt.rn.f32.f64 	%f26, %fd2;
	cvt.rn.f64.s32 	%fd3, %r114;
	rcp.rn.f64 	%fd4, %fd3;
	cvt.rn.f32.f64 	%f27, %fd4;
	add.f32 	%f1, %f26, %f27;
	mul.f32 	%f28, %f25, %f27;
	sub.s32 	%r6, %r100, %r2;
	mul.f32 	%f2, %f25, %f28;
	add.f32 	%f3, %f28, %f28;
	sub.s32 	%r115, %r100, %r1;
	and.b32  	%r7, %r115, 3;
	and.b32  	%r8, %r115, -4;
	neg.s32 	%r9, %r8;
	mov.f32 	%f96, 0f00000000;
	mov.b32 	%r142, 0;
	mov.u32 	%r161, %r142;
	mov.u32 	%r160, %r142;
	mov.u32 	%r159, %r142;
	mov.u32 	%r158, %r142;
$L__BB0_2:
	setp.lt.s32 	%p4, %r6, 0;
	@%p4 bra 	$L__BB0_24;
	setp.lt.u32 	%p5, %r6, 3;
	add.s32 	%r118, %r108, %r142;
	add.s32 	%r15, %r118, 1;
	mad.lo.s32 	%r16, %r5, %r118, %r5;
	mul.lo.s32 	%r17, %r142, %r5;
	mov.b32 	%r195, 0;
	@%p5 bra 	$L__BB0_14;
	add.s32 	%r151, %r17, 1;
	add.s32 	%r150, %r16, 1;
	add.s32 	%r148, %r1, %r16;
	add.s32 	%r147, %r1, %r17;
	mov.b32 	%r152, 2;
	mov.u32 	%r149, %r1;
	mov.u32 	%r153, %r9;
$L__BB0_5:
	.pragma "nounroll";
	add.s32 	%r120, %r148, 1;
	mul.wide.s32 	%rd15, %r120, 4;
	add.s64 	%rd2, %rd1, %rd15;
	ld.global.f32 	%f30, [%rd2];
	add.s32 	%r121, %r150, -1;
	mul.wide.s32 	%rd16, %r121, 4;
	add.s64 	%rd3, %rd1, %rd16;
	ld.global.f32 	%f31, [%rd3];
	sub.f32 	%f32, %f30, %f31;
	add.s32 	%r122, %r147, 1;
	mul.wide.s32 	%rd17, %r122, 4;
	add.s64 	%rd4, %rd1, %rd17;
	ld.global.f32 	%f33, [%rd4];
	sub.f32 	%f34, %f32, %f33;
	add.s32 	%r123, %r151, -1;
	mul.wide.s32 	%rd18, %r123, 4;
	add.s64 	%rd5, %rd1, %rd18;
	ld.global.f32 	%f35, [%rd5];
	add.f32 	%f36, %f34, %f35;
	mul.f32 	%f37, %f1, %f36;
	sub.f32 	%f38, %f37, %f3;
	fma.rn.f32 	%f6, %f36, %f38, %f2;
	setp.leu.f32 	%p6, %f6, %f96;
	@%p6 bra 	$L__BB0_7;
	add.s32 	%r160, %r149, 1;
	add.s32 	%r158, %r152, -2;
	mov.f32 	%f96, %f6;
	mov.u32 	%r159, %r142;
	mov.u32 	%r161, %r15;
$L__BB0_7:
	ld.global.f32 	%f39, [%rd2+4];
	ld.global.f32 	%f40, [%rd3+4];
	sub.f32 	%f41, %f39, %f40;
	ld.global.f32 	%f42, [%rd4+4];
	sub.f32 	%f43, %f41, %f42;
	ld.global.f32 	%f44, [%rd5+4];
	add.f32 	%f45, %f43, %f44;
	mul.f32 	%f46, %f1, %f45;
	sub.f32 	%f47, %f46, %f3;
	fma.rn.f32 	%f8, %f45, %f47, %f2;
	setp.leu.f32 	%p7, %f8, %f96;
	@%p7 bra 	$L__BB0_9;
	add.s32 	%r158, %r152, -1;
	add.s32 	%r160, %r149, 2;
	mov.f32 	%f96, %f8;
	mov.u32 	%r159, %r142;
	mov.u32 	%r161, %r15;
$L__BB0_9:
	ld.global.f32 	%f48, [%rd2+8];
	ld.global.f32 	%f49, [%rd3+8];
	sub.f32 	%f50, %f48, %f49;
	ld.global.f32 	%f51, [%rd4+8];
	sub.f32 	%f52, %f50, %f51;
	ld.global.f32 	%f53, [%rd5+8];
	add.f32 	%f54, %f52, %f53;
	mul.f32 	%f55, %f1, %f54;
	sub.f32 	%f56, %f55, %f3;
	fma.rn.f32 	%f10, %f54, %f56, %f2;
	setp.leu.f32 	%p8, %f10, %f96;
	@%p8 bra 	$L__BB0_11;
	add.s32 	%r160, %r149, 3;
	mov.f32 	%f96, %f10;
	mov.u32 	%r158, %r152;
	mov.u32 	%r159, %r142;
	mov.u32 	%r161, %r15;
$L__BB0_11:
	ld.global.f32 	%f57, [%rd2+12];
	ld.global.f32 	%f58, [%rd3+12];
	sub.f32 	%f59, %f57, %f58;
	ld.global.f32 	%f60, [%rd4+12];
	sub.f32 	%f61, %f59, %f60;
	ld.global.f32 	%f62, [%rd5+12];
	add.f32 	%f63, %f61, %f62;
	mul.f32 	%f64, %f1, %f63;
	sub.f32 	%f65, %f64, %f3;
	fma.rn.f32 	%f12, %f63, %f65, %f2;
	setp.leu.f32 	%p9, %f12, %f96;
	@%p9 bra 	$L__BB0_13;
	add.s32 	%r160, %r149, 4;
	add.s32 	%r158, %r152, 1;
	mov.f32 	%f96, %f12;
	mov.u32 	%r159, %r142;
	mov.u32 	%r161, %r15;
$L__BB0_13:
	add.s32 	%r153, %r153, 4;
	add.s32 	%r152, %r152, 4;
	add.s32 	%r151, %r151, 4;
	add.s32 	%r150, %r150, 4;
	add.s32 	%r149, %r149, 4;
	add.s32 	%r148, %r148, 4;
	add.s32 	%r147, %r147, 4;
	setp.ne.s32 	%p10, %r153, 0;
	mov.u32 	%r195, %r8;
	@%p10 bra 	$L__BB0_5;
$L__BB0_14:
	setp.eq.s32 	%p11, %r7, 0;
	@%p11 bra 	$L__BB0_24;
	setp.eq.s32 	%p12, %r7, 1;
	@%p12 bra 	$L__BB0_21;
	add.s32 	%r72, %r195, %r2;
	mul.lo.s32 	%r125, %r15, %r5;
	add.s32 	%r126, %r72, %r125;
	mul.wide.s32 	%rd19, %r126, 4;
	add.s64 	%rd6, %rd1, %rd19;
	ld.global.f32 	%f67, [%rd6];
	add.s32 	%r127, %r195, %r125;
	mul.wide.s32 	%rd20, %r127, 4;
	add.s64 	%rd7, %rd1, %rd20;
	ld.global.f32 	%f68, [%rd7];
	sub.f32 	%f69, %f67, %f68;
	mul.lo.s32 	%r128, %r142, %r5;
	add.s32 	%r129, %r72, %r128;
	mul.wide.s32 	%rd21, %r129, 4;
	add.s64 	%rd8, %rd1, %rd21;
	ld.global.f32 	%f70, [%rd8];
	sub.f32 	%f71, %f69, %f70;
	add.s32 	%r130, %r195, %r128;
	mul.wide.s32 	%rd22, %r130, 4;
	add.s64 	%rd9, %rd1, %rd22;
	ld.global.f32 	%f72, [%rd9];
	add.f32 	%f73, %f71, %f72;
	mul.f32 	%f74, %f1, %f73;
	sub.f32 	%f75, %f74, %f3;
	fma.rn.f32 	%f16, %f73, %f75, %f2;
	setp.leu.f32 	%p13, %f16, %f96;
	@%p13 bra 	$L__BB0_18;
	mov.f32 	%f96, %f16;
	mov.u32 	%r158, %r195;
	mov.u32 	%r159, %r142;
	mov.u32 	%r160, %r72;
	mov.u32 	%r161, %r15;
$L__BB0_18:
	ld.global.f32 	%f76, [%rd6+4];
	ld.global.f32 	%f77, [%rd7+4];
	sub.f32 	%f78, %f76, %f77;
	ld.global.f32 	%f79, [%rd8+4];
	sub.f32 	%f80, %f78, %f79;
	ld.global.f32 	%f81, [%rd9+4];
	add.f32 	%f82, %f80, %f81;
	mul.f32 	%f83, %f1, %f82;
	sub.f32 	%f84, %f83, %f3;
	fma.rn.f32 	%f18, %f82, %f84, %f2;
	setp.leu.f32 	%p14, %f18, %f96;
	@%p14 bra 	$L__BB0_20;
	add.s32 	%r158, %r195, 1;
	add.s32 	%r160, %r72, 1;
	mov.f32 	%f96, %f18;
	mov.u32 	%r159, %r142;
	mov.u32 	%r161, %r15;
$L__BB0_20:
	add.s32 	%r195, %r195, 2;
$L__BB0_21:
	sub.s32 	%r131, %r100, %r1;
	and.b32  	%r132, %r131, 1;
	setp.eq.b32 	%p15, %r132, 1;
	not.pred 	%p16, %p15;
	@%p16 bra 	$L__BB0_24;
	add.s32 	%r93, %r195, %r2;
	mul.lo.s32 	%r133, %r15, %r5;
	add.s32 	%r134, %r93, %r133;
	mul.wide.s32 	%rd23, %r134, 4;
	add.s64 	%rd24, %rd1, %rd23;
	ld.global.f32 	%f85, [%rd24];
	add.s32 	%r135, %r195, %r133;
	mul.wide.s32 	%rd25, %r135, 4;
	add.s64 	%rd26, %rd1, %rd25;
	ld.global.f32 	%f86, [%rd26];
	sub.f32 	%f87, %f85, %f86;
	mul.lo.s32 	%r136, %r142, %r5;
	add.s32 	%r137, %r93, %r136;
	mul.wide.s32 	%rd27, %r137, 4;
	add.s64 	%rd28, %rd1, %rd27;
	ld.global.f32 	%f88, [%rd28];
	sub.f32 	%f89, %f87, %f88;
	add.s32 	%r138, %r195, %r136;
	mul.wide.s32 	%rd29, %r138, 4;
	add.s64 	%rd30, %rd1, %rd29;
	ld.global.f32 	%f90, [%rd30];
	add.f32 	%f91, %f89, %f90;
	mul.f32 	%f92, %f1, %f91;
	sub.f32 	%f93, %f92, %f3;
	fma.rn.f32 	%f22, %f91, %f93, %f2;
	setp.leu.f32 	%p17, %f22, %f96;
	@%p17 bra 	$L__BB0_24;
	mov.f32 	%f96, %f22;
	mov.u32 	%r158, %r195;
	mov.u32 	%r159, %r142;
	mov.u32 	%r160, %r93;
	mov.u32 	%r161, %r15;
$L__BB0_24:
	add.s32 	%r142, %r142, 1;
	sub.s32 	%r139, %r101, %r108;
	setp.ne.s32 	%p18, %r142, %r139;
	@%p18 bra 	$L__BB0_2;
	ld.param.u64 	%rd38, [_Z4scaniiPfS_Pi_param_4];
	ld.param.u64 	%rd37, [_Z4scaniiPfS_Pi_param_3];
	mad.lo.s32 	%r140, %r100, %r108, %r1;
	cvta.to.global.u64 	%rd31, %rd37;
	mul.wide.s32 	%rd32, %r140, 4;
	add.s64 	%rd33, %rd31, %rd32;
	st.global.f32 	[%rd33], %f96;
	shl.b32 	%r141, %r140, 2;
	cvta.to.global.u64 	%rd34, %rd38;
	mul.wide.s32 	%rd35, %r141, 4;
	add.s64 	%rd36, %rd34, %rd35;
	st.global.u32 	[%rd36], %r159;
	st.global.u32 	[%rd36+4], %r158;
	st.global.u32 	[%rd36+8], %r161;
	st.global.u32 	[%rd36+12], %r160;
$L__BB0_26:
	ret;

}


// ===== COMPILED SASS (sm_100) =====

	.target	sm_100

	.elftype	@"ET_EXEC"


//--------------------- .note.nv.tkinfo           --------------------------
	.section	.note.nv.tkinfo,"",@"SHT_NOTE"
	.sectionflags	@"SHF_NOTE_NV_TKINFO"
	.tkinfo
        /*0018*/ 	.word	0x00000002
        /*0030*/ 	.string	""
        /*0030*/ 	.string	"ptxas"
        /*0030*/ 	.string	"Cuda compilation tools, release 13.0, V13.0.88"
        /*0030*/ 	.string	"Build cuda_13.0.r13.0/compiler.36424714_0"
        /*0030*/ 	.string	"-arch sm_100 -m 64 "



//--------------------- .note.nv.cuinfo           --------------------------
	.section	.note.nv.cuinfo,"",@"SHT_NOTE"
	.sectionflags	@"SHF_NOTE_NV_CUINFO"
        /*0018*/ 	.short	0x0002
        /*001a*/ 	.short	0x0064
        /*001c*/ 	.short	0x0082
	.zero		2


//--------------------- .nv.info                  --------------------------
	.section	.nv.info,"",@"SHT_CUDA_INFO"
	.align	4


	//----- nvinfo : EIATTR_REGCOUNT
	.align		4
        /*0000*/ 	.byte	0x04, 0x2f
        /*0002*/ 	.short	(.L_1 - .L_0)
	.align		4
.L_0:
        /*0004*/ 	.word	index@(_Z4scaniiPfS_Pi)
        /*0008*/ 	.word	0x00000028


	//----- nvinfo : EIATTR_FRAME_SIZE
	.align		4
.L_1:
        /*000c*/ 	.byte	0x04, 0x11
        /*000e*/ 	.short	(.L_3 - .L_2)
	.align		4
.L_2:
        /*0010*/ 	.word	index@($__internal_0_$__cuda_sm20_dblrcp_rn_slowpath_v3)
        /*0014*/ 	.word	0x00000000


	//----- nvinfo : EIATTR_FRAME_SIZE
	.align		4
.L_3:
        /*0018*/ 	.byte	0x04, 0x11
        /*001a*/ 	.short	(.L_5 - .L_4)
	.align		4
.L_4:
        /*001c*/ 	.word	index@(_Z4scaniiPfS_Pi)
        /*0020*/ 	.word	0x00000000


	//----- nvinfo : EIATTR_MIN_STACK_SIZE
	.align		4
.L_5:
        /*0024*/ 	.byte	0x04, 0x12
        /*0026*/ 	.short	(.L_7 - .L_6)
	.align		4
.L_6:
        /*0028*/ 	.word	index@(_Z4scaniiPfS_Pi)
        /*002c*/ 	.word	0x00000000
.L_7:


//--------------------- .nv.compat                --------------------------
	.section	.nv.compat,"",@"SHT_CUDA_COMPAT_INFO"
	.align	4
        /*0000*/ 	.byte	0x02, 0x09, 0x00, 0x00, 0x02, 0x02, 0x01, 0x00, 0x02, 0x05, 0x05, 0x00, 0x03, 0x07, 0x01, 0x01
        /*0010*/ 	.byte	0x02, 0x03, 0x00, 0x00, 0x02, 0x06, 0x01, 0x00, 0x04, 0x0b, 0x08, 0x00, 0x01, 0x00, 0x00, 0x00
        /*0020*/ 	.byte	0x00, 0x00, 0x00, 0x00


//--------------------- .nv.info._Z4scaniiPfS_Pi  --------------------------
	.section	.nv.info._Z4scaniiPfS_Pi,"",@"SHT_CUDA_INFO"
	.sectionflags	@""
	.align	4


	//----- nvinfo : EIATTR_CUDA_API_VERSION
	.align		4
        /*0000*/ 	.byte	0x04, 0x37
        /*0002*/ 	.short	(.L_9 - .L_8)
.L_8:
        /*0004*/ 	.word	0x00000082


	//----- nvinfo : EIATTR_KPARAM_INFO
	.align		4
.L_9:
        /*0008*/ 	.byte	0x04, 0x17
        /*000a*/ 	.short	(.L_11 - .L_10)
.L_10:
        /*000c*/ 	.word	0x00000000
        /*0010*/ 	.short	0x0004
        /*0012*/ 	.short	0x0018
        /*0014*/ 	.byte	0x00, 0xf5, 0x21, 0x00


	//----- nvinfo : EIATTR_KPARAM_INFO
	.align		4
.L_11:
        /*0018*/ 	.byte	0x04, 0x17
        /*001a*/ 	.short	(.L_13 - .L_12)
.L_12:
        /*001c*/ 	.word	0x00000000
        /*0020*/ 	.short	0x0003
        /*0022*/ 	.short	0x0010
        /*0024*/ 	.byte	0x00, 0xf5, 0x21, 0x00


	//----- nvinfo : EIATTR_KPARAM_INFO
	.align		4
.L_13:
        /*0028*/ 	.byte	0x04, 0x17
        /*002a*/ 	.short	(.L_15 - .L_14)
.L_14:
        /*002c*/ 	.word	0x00000000
        /*0030*/ 	.short	0x0002
        /*0032*/ 	.short	0x0008
        /*0034*/ 	.byte	0x00, 0xf5, 0x21, 0x00


	//----- nvinfo : EIATTR_KPARAM_INFO
	.align		4
.L_15:
        /*0038*/ 	.byte	0x04, 0x17
        /*003a*/ 	.short	(.L_17 - .L_16)
.L_16:
        /*003c*/ 	.word	0x00000000
        /*0040*/ 	.short	0x0001
        /*0042*/ 	.short	0x0004
        /*0044*/ 	.byte	0x00, 0xf0, 0x11, 0x00


	//----- nvinfo : EIATTR_KPARAM_INFO
	.align		4
.L_17:
        /*0048*/ 	.byte	0x04, 0x17
        /*004a*/ 	.short	(.L_19 - .L_18)
.L_18:
        /*004c*/ 	.word	0x00000000
        /*0050*/ 	.short	0x0000
        /*0052*/ 	.short	0x0000
        /*0054*/ 	.byte	0x00, 0xf0, 0x11, 0x00


	//----- nvinfo : EIATTR_SPARSE_MMA_MASK
	.align		4
.L_19:
        /*0058*/ 	.byte	0x03, 0x50
        /*005a*/ 	.short	0x0000


	//----- nvinfo : EIATTR_MAXREG_COUNT
	.align		4
        /*005c*/ 	.byte	0x03, 0x1b
        /*005e*/ 	.short	0x00ff


	//----- nvinfo : EIATTR_MERCURY_ISA_VERSION
	.align		4
        /*0060*/ 	.byte	0x03, 0x5f
        /*0062*/ 	.short	0x0101


	//----- nvinfo : EIATTR_VRC_CTA_INIT_COUNT
	.align		4
        /*0064*/ 	.byte	0x02, 0x4a
	.zero		1
	.zero		1


	//----- nvinfo : EIATTR_EXIT_INSTR_OFFSETS
	.align		4
        /*0068*/ 	.byte	0x04, 0x1c
        /*006a*/ 	.short	(.L_21 - .L_20)


	//   ....[0]....
.L_20:
        /*006c*/ 	.word	0x000000d0


	//   ....[1]....
        /*0070*/ 	.word	0x00001170


	//----- nvinfo : EIATTR_CRS_STACK_SIZE
	.align		4
.L_21:
        /*0074*/ 	.byte	0x04, 0x1e
        /*0076*/ 	.short	(.L_23 - .L_22)
.L_22:
        /*0078*/ 	.word	0x00000000


	//----- nvinfo : EIATTR_CBANK_PARAM_SIZE
	.align		4
.L_23:
        /*007c*/ 	.byte	0x03, 0x19
        /*007e*/ 	.short	0x0020


	//----- nvinfo : EIATTR_PARAM_CBANK
	.align		4
        /*0080*/ 	.byte	0x04, 0x0a
        /*0082*/ 	.short	(.L_25 - .L_24)
	.align		4
.L_24:
        /*0084*/ 	.word	index@(.nv.constant0._Z4scaniiPfS_Pi)
        /*0088*/ 	.short	0x0380
        /*008a*/ 	.short	0x0020


	//----- nvinfo : EIATTR_SW_WAR
	.align		4
.L_25:
        /*008c*/ 	.byte	0x04, 0x36
        /*008e*/ 	.short	(.L_27 - .L_26)
.L_26:
        /*0090*/ 	.word	0x00000008
.L_27:


//--------------------- .nv.callgraph             --------------------------
	.section	.nv.callgraph,"",@"SHT_CUDA_CALLGRAPH"
	.align	4
	.sectionentsize	8
	.align		4
        /*0000*/ 	.word	0x00000000
	.align		4
        /*0004*/ 	.word	0xffffffff
	.align		4
        /*0008*/ 	.word	0x00000000
	.align		4
        /*000c*/ 	.word	0xfffffffe
	.align		4
        /*0010*/ 	.word	0x00000000
	.align		4
        /*0014*/ 	.word	0xfffffffd
	.align		4
        /*0018*/ 	.word	0x00000000
	.align		4
        /*001c*/ 	.word	0xfffffffc


//--------------------- .text._Z4scaniiPfS_Pi     --------------------------
	.section	.text._Z4scaniiPfS_Pi,"ax",@progbits
	.align	128
        .global         _Z4scaniiPfS_Pi
        .type           _Z4scaniiPfS_Pi,@function
        .size           _Z4scaniiPfS_Pi,(.L_x_19 - _Z4scaniiPfS_Pi)
        .other          _Z4scaniiPfS_Pi,@"STO_CUDA_ENTRY STV_DEFAULT"
_Z4scaniiPfS_Pi:
.text._Z4scaniiPfS_Pi:
[----:B------:R-:W-:Y:S01]  /*0000*/  LDC R1, c[0x0][0x37c] ;  /* 0x0000df00ff017b82 */ /* 0x000fe20000000800 */
[----:B------:R-:W0:Y:S07]  /*0010*/  S2R R0, SR_TID.X ;  /* 0x0000000000007919 */ /* 0x000e2e0000002100 */
[----:B------:R-:W0:Y:S01]  /*0020*/  LDC R5, c[0x0][0x360] ;  /* 0x0000d800ff057b82 */ /* 0x000e220000000800 */
[----:B------:R-:W1:Y:S07]  /*0030*/  S2R R9, SR_TID.Y ;  /* 0x0000000000097919 */ /* 0x000e6e0000002200 */
[----:B------:R-:W0:Y:S08]  /*0040*/  S2UR UR4, SR_CTAID.X ;  /* 0x00000000000479c3 */ /* 0x000e300000002500 */
[----:B------:R-:W1:Y:S08]  /*0050*/  S2UR UR5, SR_CTAID.Y ;  /* 0x00000000000579c3 */ /* 0x000e700000002600 */
[----:B------:R-:W1:Y:S08]  /*0060*/  LDC R4, c[0x0][0x364] ;  /* 0x0000d900ff047b82 */ /* 0x000e700000000800 */
[----:B------:R-:W2:Y:S01]  /*0070*/  LDC.64 R2, c[0x0][0x380] ;  /* 0x0000e000ff027b82 */ /* 0x000ea20000000a00 */
[----:B0-----:R-:W-:-:S02]  /*0080*/  IMAD R0, R5, UR4, R0 ;  /* 0x0000000405007c24 */ /* 0x001fc4000f8e0200 */
[----:B-1----:R-:W-:-:S03]  /*0090*/  IMAD R9, R4, UR5, R9 ;  /* 0x0000000504097c24 */ /* 0x002fc6000f8e0209 */
[----:B------:R-:W-:Y:S02]  /*00a0*/  IADD3 R4, PT, PT, R0, 0x1, RZ ;  /* 0x0000000100047810 */ /* 0x000fe40007ffe0ff */
[----:B--2---:R-:W-:-:S04]  /*00b0*/  ISETP.GE.AND P0, PT, R9, R2, PT ;  /* 0x000000020900720c */ /* 0x004fc80003f06270 */
[----:B------:R-:W-:-:S13]  /*00c0*/  ISETP.GT.OR P0, PT, R4, R3, P0 ;  /* 0x000000030400720c */ /* 0x000fda0000704670 */
[----:B------:R-:W-:Y:S05]  /*00d0*/  @P0 EXIT ;  /* 0x000000000000094d */ /* 0x000fea0003800000 */
[----:B------:R-:W0:Y:S01]  /*00e0*/  LDC.64 R16, c[0x0][0x388] ;  /* 0x0000e200ff107b82 */ /* 0x000e220000000a00 */
[----:B------:R-:W1:Y:S01]  /*00f0*/  LDCU.64 UR4, c[0x0][0x358] ;  /* 0x00006b00ff0477ac */ /* 0x000e620008000a00 */
[----:B------:R-:W-:-:S05]  /*0100*/  IMAD R6, R2, R3, R2 ;  /* 0x0000000302067224 */ /* 0x000fca00078e0202 */
[----:B------:R-:W-:-:S05]  /*0110*/  IADD3 R5, PT, PT, R6, R3, RZ ;  /* 0x0000000306057210 */ /* 0x000fca0007ffe0ff */
[----:B0-----:R-:W-:-:S06]  /*0120*/  IMAD.WIDE R16, R5, 0x4, R16 ;  /* 0x0000000405107825 */ /* 0x001fcc00078e0210 */
[----:B-1----:R0:W5:Y:S01]  /*0130*/  LDG.E R16, desc[UR4][R16.64] ;  /* 0x0000000410107981 */ /* 0x002162000c1e1900 */
[----:B------:R-:W-:Y:S01]  /*0140*/  VIADD R5, R9, 0x1 ;  /* 0x0000000109057836 */ /* 0x000fe20000000000 */
[----:B------:R-:W-:Y:S03]  /*0150*/  BSSY.RECONVERGENT B0, `(.L_x_0) ;  /* 0x0000015000007945 */ /* 0x000fe60003800200 */
[----:B------:R-:W-:-:S04]  /*0160*/  IMAD R8, R4, R5, RZ ;  /* 0x0000000504087224 */ /* 0x000fc800078e02ff */
[----:B------:R-:W1:Y:S01]  /*0170*/  I2F.F64 R4, R8 ;  /* 0x0000000800047312 */ /* 0x000e620000201c00 */
[----:B------:R-:W-:-:S07]  /*0180*/  IMAD R2, R2, R3, -R8 ;  /* 0x0000000302027224 */ /* 0x000fce00078e0a08 */
[----:B-1----:R-:W1:Y:S01]  /*0190*/  MUFU.RCP64H R7, R5 ;  /* 0x0000000500077308 */ /* 0x002e620000001800 */
[----:B------:R-:W-:-:S04]  /*01a0*/  IADD3 R6, PT, PT, R5, 0x300402, RZ ;  /* 0x0030040205067810 */ /* 0x000fc80007ffe0ff */
[----:B------:R-:W-:Y:S02]  /*01b0*/  FSETP.GEU.AND P0, PT, |R6|, 5.8789094863358348022e-39, PT ;  /* 0x004004020600780b */ /* 0x000fe40003f0e200 */
[----:B-1----:R-:W-:-:S08]  /*01c0*/  DFMA R10, -R4, R6, 1 ;  /* 0x3ff00000040a742b */ /* 0x002fd00000000106 */
[----:B------:R-:W-:-:S08]  /*01d0*/  DFMA R10, R10, R10, R10 ;  /* 0x0000000a0a0a722b */ /* 0x000fd0000000000a */
[----:B------:R-:W-:-:S08]  /*01e0*/  DFMA R10, R6, R10, R6 ;  /* 0x0000000a060a722b */ /* 0x000fd00000000006 */
[----:B------:R-:W-:-:S08]  /*01f0*/  DFMA R12, -R4, R10, 1 ;  /* 0x3ff00000040c742b */ /* 0x000fd0000000010a */
[----:B------:R-:W-:Y:S01]  /*0200*/  DFMA R14, R10, R12, R10 ;  /* 0x0000000c0a0e722b */ /* 0x000fe2000000000a */
[----:B0-----:R-:W-:Y:S10]  /*0210*/  @P0 BRA `(.L_x_1) ;  /* 0x0000000000200947 */ /* 0x001ff40003800000 */
[----:B------:R-:W-:Y:S01]  /*0220*/  LOP3.LUT R3, R5, 0x7fffffff, RZ, 0xc0, !PT ;  /* 0x7fffffff05037812 */ /* 0x000fe200078ec0ff */
[----:B------:R-:W-:Y:S01]  /*0230*/  IMAD.MOV.U32 R7, RZ, RZ, R5 ;  /* 0x000000ffff077224 */ /* 0x000fe200078e0005 */
[----:B------:R-:W-:Y:S02]  /*0240*/  MOV R6, R4 ;  /* 0x0000000400067202 */ /* 0x000fe40000000f00 */
[----:B------:R-:W-:Y:S02]  /*0250*/  IADD3 R12, PT, PT, R3, -0x100000, RZ ;  /* 0xfff00000030c7810 */ /* 0x000fe40007ffe0ff */
[----:B------:R-:W-:-:S07]  /*0260*/  MOV R4, 0x280 ;  /* 0x0000028000047802 */ /* 0x000fce0000000f00 */
[----:B-----5:R-:W-:Y:S05]  /*0270*/  CALL.REL.NOINC `($__internal_0_$__cuda_sm20_dblrcp_rn_slowpath_v3) ;  /* 0x0000000c00c07944 */ /* 0x020fea0003c00000 */
[----:B------:R-:W-:Y:S01]  /*0280*/  MOV R14, R6 ;  /* 0x00000006000e7202 */ /* 0x000fe20000000f00 */
[----:B------:R-:W-:-:S07]  /*0290*/  IMAD.MOV.U32 R15, RZ, RZ, R7 ;  /* 0x000000ffff0f7224 */ /* 0x000fce00078e0007 */
.L_x_1:
[----:B------:R-:W-:Y:S05]  /*02a0*/  BSYNC.RECONVERGENT B0 ;  /* 0x0000000000007941 */ /* 0x000fea0003800200 */
.L_x_0:
[----:B------:R-:W0:Y:S01]  /*02b0*/  I2F.F64 R2, R2 ;  /* 0x0000000200027312 */ /* 0x000e220000201c00 */
[----:B------:R-:W-:Y:S07]  /*02c0*/  BSSY.RECONVERGENT B0, `(.L_x_2) ;  /* 0x0000011000007945 */ /* 0x000fee0003800200 */
[----:B------:R1:W2:Y:S01]  /*02d0*/  F2F.F32.F64 R14, R14 ;  /* 0x0000000e000e7310 */ /* 0x0002a20000301000 */
[----:B0-----:R-:W-:-:S07]  /*02e0*/  IADD3 R4, PT, PT, R3, 0x300402, RZ ;  /* 0x0030040203047810 */ /* 0x001fce0007ffe0ff */
[----:B------:R-:W0:Y:S01]  /*02f0*/  MUFU.RCP64H R5, R3 ;  /* 0x0000000300057308 */ /* 0x000e220000001800 */
[----:B------:R-:W-:Y:S01]  /*0300*/  FSETP.GEU.AND P0, PT, |R4|, 5.8789094863358348022e-39, PT ;  /* 0x004004020400780b */ /* 0x000fe20003f0e200 */
[----:B0-----:R-:W-:-:S08]  /*0310*/  DFMA R6, -R2, R4, 1 ;  /* 0x3ff000000206742b */ /* 0x001fd00000000104 */
[----:B------:R-:W-:-:S08]  /*0320*/  DFMA R6, R6, R6, R6 ;  /* 0x000000060606722b */ /* 0x000fd00000000006 */
[----:B------:R-:W-:-:S08]  /*0330*/  DFMA R6, R4, R6, R4 ;  /* 0x000000060406722b */ /* 0x000fd00000000004 */
[----:B------:R-:W-:-:S08]  /*0340*/  DFMA R10, -R2, R6, 1 ;  /* 0x3ff00000020a742b */ /* 0x000fd00000000106 */
[----:B------:R-:W-:Y:S01]  /*0350*/  DFMA R6, R6, R10, R6 ;  /* 0x0000000a0606722b */ /* 0x000fe20000000006 */
[----:B-12---:R-:W-:Y:S10]  /*0360*/  @P0 BRA `(.L_x_3) ;  /* 0x0000000000180947 */ /* 0x006ff40003800000 */
[----:B------:R-:W-:Y:S01]  /*0370*/  LOP3.LUT R4, R3, 0x7fffffff, RZ, 0xc0, !PT ;  /* 0x7fffffff03047812 */ /* 0x000fe200078ec0ff */
[----:B------:R-:W-:Y:S01]  /*0380*/  IMAD.MOV.U32 R7, RZ, RZ, R3 ;  /* 0x000000ffff077224 */ /* 0x000fe200078e0003 */
[----:B------:R-:W-:Y:S02]  /*0390*/  MOV R6, R2 ;  /* 0x0000000200067202 */ /* 0x000fe40000000f00 */
[----:B------:R-:W-:Y:S02]  /*03a0*/  IADD3 R12, PT, PT, R4, -0x100000, RZ ;  /* 0xfff00000040c7810 */ /* 0x000fe40007ffe0ff */
[----:B------:R-:W-:-:S07]  /*03b0*/  MOV R4, 0x3d0 ;  /* 0x000003d000047802 */ /* 0x000fce0000000f00 */
[----:B-----5:R-:W-:Y:S05]  /*03c0*/  CALL.REL.NOINC `($__internal_0_$__cuda_sm20_dblrcp_rn_slowpath_v3) ;  /* 0x0000000c006c7944 */ /* 0x020fea0003c00000 */
.L_x_3:
[----:B------:R-:W-:Y:S05]  /*03d0*/  BSYNC.RECONVERGENT B0 ;  /* 0x0000000000007941 */ /* 0x000fea0003800200 */
.L_x_2:
[----:B------:R-:W0:Y:S01]  /*03e0*/  LDC R17, c[0x0][0x384] ;  /* 0x0000e100ff117b82 */ /* 0x000e220000000800 */
[----:B------:R-:W1:Y:S01]  /*03f0*/  F2F.F32.F64 R7, R6 ;  /* 0x0000000600077310 */ /* 0x000e620000301000 */
[----:B------:R-:W-:Y:S01]  /*0400*/  BSSY.RECONVERGENT B1, `(.L_x_4) ;  /* 0x00000ca000017945 */ /* 0x000fe20003800200 */
[----:B------:R-:W-:Y:S02]  /*0410*/  MOV R8, RZ ;  /* 0x000000ff00087202 */ /* 0x000fe40000000f00 */
[----:B------:R-:W-:Y:S02]  /*0420*/  CS2R R10, SRZ ;  /* 0x00000000000a7805 */ /* 0x000fe4000001ff00 */
[----:B------:R-:W-:Y:S01]  /*0430*/  CS2R R12, SRZ ;  /* 0x00000000000c7805 */ /* 0x000fe2000001ff00 */
[----:B------:R-:W-:Y:S02]  /*0440*/  IMAD.MOV.U32 R15, RZ, RZ, RZ ;  /* 0x000000ffff0f7224 */ /* 0x000fe400078e00ff */
[----:B-1---5:R-:W-:Y:S01]  /*0450*/  FMUL R19, R16, R7 ;  /* 0x0000000710137220 */ /* 0x022fe20000400000 */
[----:B------:R-:W-:-:S03]  /*0460*/  FADD R14, R14, R7 ;  /* 0x000000070e0e7221 */ /* 0x000fc60000000000 */
[----:B------:R-:W-:Y:S01]  /*0470*/  FMUL R16, R16, R19 ;  /* 0x0000001310107220 */ /* 0x000fe20000400000 */
[----:B------:R-:W-:Y:S01]  /*0480*/  FADD R19, R19, R19 ;  /* 0x0000001313137221 */ /* 0x000fe20000000000 */
[----:B0-----:R-:W-:Y:S02]  /*0490*/  IADD3 R18, PT, PT, -R0, R17, RZ ;  /* 0x0000001100127210 */ /* 0x001fe40007ffe1ff */
[----:B------:R-:W-:Y:S02]  /*04a0*/  IADD3 R17, PT, PT, R17, 0x1, RZ ;  /* 0x0000000111117810 */ /* 0x000fe40007ffe0ff */
[----:B------:R-:W-:-:S07]  /*04b0*/  LOP3.LUT R18, R18, 0xfffffffc, RZ, 0xc0, !PT ;  /* 0xfffffffc12127812 */ /* 0x000fce00078ec0ff */
.L_x_13:
[----:B------:R-:W0:Y:S01]  /*04c0*/  LDCU UR6, c[0x0][0x384] ;  /* 0x00007080ff0677ac */ /* 0x000e220008000800 */
[----:B------:R-:W-:Y:S01]  /*04d0*/  VIADD R2, R0, 0x1 ;  /* 0x0000000100027836 */ /* 0x000fe20000000000 */
[----:B------:R-:W-:Y:S04]  /*04e0*/  BSSY.RECONVERGENT B0, `(.L_x_5) ;  /* 0x00000b6000007945 */ /* 0x000fe80003800200 */
[----:B0-----:R-:W-:-:S04]  /*04f0*/  IADD3 R2, PT, PT, -R2, UR6, RZ ;  /* 0x0000000602027c10 */ /* 0x001fc8000fffe1ff */
[----:B------:R-:W-:-:S13]  /*0500*/  ISETP.GE.AND P0, PT, R2, RZ, PT ;  /* 0x000000ff0200720c */ /* 0x000fda0003f06270 */
[----:B------:R-:W-:Y:S05]  /*0510*/  @!P0 BRA `(.L_x_6) ;  /* 0x0000000800c88947 */ /* 0x000fea0003800000 */
[----:B------:R-:W-:Y:S01]  /*0520*/  ISETP.GE.U32.AND P0, PT, R2, 0x3, PT ;  /* 0x000000030200780c */ /* 0x000fe20003f06070 */
[----:B------:R-:W-:Y:S01]  /*0530*/  BSSY.RECONVERGENT B2, `(.L_x_7) ;  /* 0x000005f000027945 */ /* 0x000fe20003800200 */
[----:B------:R-:W-:Y:S01]  /*0540*/  IADD3 R2, PT, PT, R9, R10, RZ ;  /* 0x0000000a09027210 */ /* 0x000fe20007ffe0ff */
[----:B------:R-:W-:-:S04]  /*0550*/  HFMA2 R21, -RZ, RZ, 0, 0 ;  /* 0x00000000ff157431 */ /* 0x000fc800000001ff */
[----:B------:R-:W-:-:S06]  /*0560*/  VIADD R20, R2, 0x1 ;  /* 0x0000000102147836 */ /* 0x000fcc0000000000 */
[----:B------:R-:W-:Y:S05]  /*0570*/  @!P0 BRA `(.L_x_8) ;  /* 0x0000000400688947 */ /* 0x000fea0003800000 */
[-C--:B------:R-:W-:Y:S01]  /*0580*/  IMAD R25, R10, R17.reuse, RZ ;  /* 0x000000110a197224 */ /* 0x080fe200078e02ff */
[----:B------:R-:W-:Y:S01]  /*0590*/  BSSY.RECONVERGENT B3, `(.L_x_9) ;  /* 0x0000057000037945 */ /* 0x000fe20003800200 */
[----:B------:R-:W-:Y:S01]  /*05a0*/  IMAD R21, R2, R17, R17 ;  /* 0x0000001102157224 */ /* 0x000fe200078e0211 */
[----:B------:R-:W-:Y:S01]  /*05b0*/  IADD3 R35, PT, PT, -R18, RZ, RZ ;  /* 0x000000ff12237210 */ /* 0x000fe20007ffe1ff */
[----:B------:R-:W-:Y:S01]  /*05c0*/  IMAD.MOV.U32 R24, RZ, RZ, R0 ;  /* 0x000000ffff187224 */ /* 0x000fe200078e0000 */
[----:B------:R-:W-:Y:S01]  /*05d0*/  IADD3 R33, PT, PT, R25, 0x1, RZ ;  /* 0x0000000119217810 */ /* 0x000fe20007ffe0ff */
[----:B------:R-:W-:Y:S01]  /*05e0*/  VIADD R34, R21, 0x1 ;  /* 0x0000000115227836 */ /* 0x000fe20000000000 */
[----:B------:R-:W-:Y:S02]  /*05f0*/  MOV R32, 0x2 ;  /* 0x0000000200207802 */ /* 0x000fe40000000f00 */
[C---:B------:R-:W-:Y:S02]  /*0600*/  IADD3 R25, PT, PT, R0.reuse, R25, RZ ;  /* 0x0000001900197210 */ /* 0x040fe40007ffe0ff */
[----:B------:R-:W-:-:S07]  /*0610*/  IADD3 R21, PT, PT, R0, R21, RZ ;  /* 0x0000001500157210 */ /* 0x000fce0007ffe0ff */
.L_x_10:
[----:B------:R-:W0:Y:S01]  /*0620*/  LDC.64 R22, c[0x0][0x388] ;  /* 0x0000e200ff167b82 */ /* 0x000e220000000a00 */
[----:B------:R-:W-:Y:S01]  /*0630*/  IADD3 R5, PT, PT, R21, 0x1, RZ ;  /* 0x0000000115057810 */ /* 0x000fe20007ffe0ff */
[----:B------:R-:W-:-:S04]  /*0640*/  VIADD R7, R34, 0xffffffff ;  /* 0xffffffff22077836 */ /* 0x000fc80000000000 */
[----:B0-----:R-:W-:-:S04]  /*0650*/  IMAD.WIDE R4, R5, 0x4, R22 ;  /* 0x0000000405047825 */ /* 0x001fc800078e0216 */
[--C-:B------:R-:W-:Y:S01]  /*0660*/  IMAD.WIDE R6, R7, 0x4, R22.reuse ;  /* 0x0000000407067825 */ /* 0x100fe200078e0216 */
[----:B------:R-:W2:Y:S04]  /*0670*/  LDG.E R26, desc[UR4][R4.64] ;  /* 0x00000004041a7981 */ /* 0x000ea8000c1e1900 */
[----:B------:R-:W2:Y:S01]  /*0680*/  LDG.E R27, desc[UR4][R6.64] ;  /* 0x00000004061b7981 */ /* 0x000ea2000c1e1900 */
[----:B------:R-:W-:Y:S02]  /*0690*/  IADD3 R3, PT, PT, R25, 0x1, RZ ;  /* 0x0000000119037810 */ /* 0x000fe40007ffe0ff */
[----:B------:R-:W-:Y:S01]  /*06a0*/  IADD3 R29, PT, PT, R33, -0x1, RZ ;  /* 0xffffffff211d7810 */ /* 0x000fe20007ffe0ff */
[----:B------:R-:W3:Y:S02]  /*06b0*/  LDG.E R28, desc[UR4][R6.64+0x4] ;  /* 0x00000404061c7981 */ /* 0x000ee4000c1e1900 */
[----:B------:R-:W-:-:S02]  /*06c0*/  IMAD.WIDE R2, R3, 0x4, R22 ;  /* 0x0000000403027825 */ /* 0x000fc400078e0216 */
[----:B------:R-:W4:Y:S02]  /*06d0*/  LDG.E R37, desc[UR4][R6.64+0xc] ;  /* 0x00000c0406257981 */ /* 0x000f24000c1e1900 */
[----:B------:R-:W-:Y:S02]  /*06e0*/  IMAD.WIDE R22, R29, 0x4, R22 ;  /* 0x000000041d167825 */ /* 0x000fe400078e0216 */
[----:B------:R-:W5:Y:S04]  /*06f0*/  LDG.E R29, desc[UR4][R2.64] ;  /* 0x00000004021d7981 */ /* 0x000f68000c1e1900 */
[----:B------:R-:W3:Y:S04]  /*0700*/  LDG.E R31, desc[UR4][R22.64] ;  /* 0x00000004161f7981 */ /* 0x000ee8000c1e1900 */
[----:B------:R-:W4:Y:S04]  /*0710*/  LDG.E R30, desc[UR4][R22.64+0x4] ;  /* 0x00000404161e7981 */ /* 0x000f28000c1e1900 */
[----:B------:R-:W4:Y:S01]  /*0720*/  LDG.E R36, desc[UR4][R2.64+0xc] ;  /* 0x00000c0402247981 */ /* 0x000f22000c1e1900 */
[----:B--2---:R-:W-:-:S03]  /*0730*/  FADD R26, R26, -R27 ;  /* 0x8000001b1a1a7221 */ /* 0x004fc60000000000 */
[----:B------:R-:W2:Y:S01]  /*0740*/  LDG.E R27, desc[UR4][R4.64+0x4] ;  /* 0x00000404041b7981 */ /* 0x000ea2000c1e1900 */
[----:B-----5:R-:W-:-:S03]  /*0750*/  FADD R26, R26, -R29 ;  /* 0x8000001d1a1a7221 */ /* 0x020fc60000000000 */
[----:B------:R-:W5:Y:S01]  /*0760*/  LDG.E R29, desc[UR4][R6.64+0x8] ;  /* 0x00000804061d7981 */ /* 0x000f62000c1e1900 */
[----:B---3--:R-:W-:-:S03]  /*0770*/  FADD R31, R26, R31 ;  /* 0x0000001f1a1f7221 */ /* 0x008fc60000000000 */
[----:B------:R-:W3:Y:S01]  /*0780*/  LDG.E R26, desc[UR4][R2.64+0x4] ;  /* 0x00000404021a7981 */ /* 0x000ee2000c1e1900 */
[----:B--2---:R-:W-:-:S03]  /*0790*/  FADD R27, R27, -R28 ;  /* 0x8000001c1b1b7221 */ /* 0x004fc60000000000 */
[----:B------:R-:W5:Y:S01]  /*07a0*/  LDG.E R28, desc[UR4][R4.64+0x8] ;  /* 0x00000804041c7981 */ /* 0x000f62000c1e1900 */
[----:B---3--:R-:W-:-:S03]  /*07b0*/  FADD R27, R27, -R26 ;  /* 0x8000001a1b1b7221 */ /* 0x008fc60000000000 */
[----:B------:R-:W2:Y:S01]  /*07c0*/  LDG.E R26, desc[UR4][R22.64+0x8] ;  /* 0x00000804161a7981 */ /* 0x000ea2000c1e1900 */
[----:B----4-:R-:W-:-:S03]  /*07d0*/  FADD R27, R27, R30 ;  /* 0x0000001e1b1b7221 */ /* 0x010fc60000000000 */
[----:B------:R0:W3:Y:S04]  /*07e0*/  LDG.E R30, desc[UR4][R4.64+0xc] ;  /* 0x00000c04041e7981 */ /* 0x0000e8000c1e1900 */
[----:B------:R-:W4:Y:S01]  /*07f0*/  LDG.E R4, desc[UR4][R22.64+0xc] ;  /* 0x00000c0416047981 */ /* 0x000f22000c1e1900 */
[----:B-----5:R-:W-:-:S03]  /*0800*/  FADD R28, R28, -R29 ;  /* 0x8000001d1c1c7221 */ /* 0x020fc60000000000 */
[----:B------:R-:W5:Y:S01]  /*0810*/  LDG.E R29, desc[UR4][R2.64+0x8] ;  /* 0x00000804021d7981 */ /* 0x000f62000c1e1900 */
[----:B0-----:R-:W-:-:S04]  /*0820*/  FFMA R5, R14, R31, -R19 ;  /* 0x0000001f0e057223 */ /* 0x001fc80000000813 */
[----:B------:R-:W-:-:S05]  /*0830*/  FFMA R5, R31, R5, R16 ;  /* 0x000000051f057223 */ /* 0x000fca0000000010 */
[----:B------:R-:W-:Y:S01]  /*0840*/  FSETP.GT.AND P0, PT, R5, R8, PT ;  /* 0x000000080500720b */ /* 0x000fe20003f04000 */
[----:B------:R-:W-:-:S04]  /*0850*/  FFMA R31, R14, R27, -R19 ;  /* 0x0000001b0e1f7223 */ /* 0x000fc80000000813 */
[----:B------:R-:W-:-:S08]  /*0860*/  FFMA R31, R27, R31, R16 ;  /* 0x0000001f1b1f7223 */ /* 0x000fd00000000010 */
[----:B------:R-:W-:-:S05]  /*0870*/  @P0 IMAD.MOV.U32 R8, RZ, RZ, R5 ;  /* 0x000000ffff080224 */ /* 0x000fca00078e0005 */
[----:B------:R-:W-:Y:S01]  /*0880*/  FSETP.GT.AND P1, PT, R31, R8, PT ;  /* 0x000000081f00720b */ /* 0x000fe20003f24000 */
[----:B---3--:R-:W-:-:S04]  /*0890*/  FADD R37, R30, -R37 ;  /* 0x800000251e257221 */ /* 0x008fc80000000000 */
[----:B------:R-:W-:-:S08]  /*08a0*/  FADD R37, R37, -R36 ;  /* 0x8000002425257221 */ /* 0x000fd00000000000 */
[----:B------:R-:W-:Y:S01]  /*08b0*/  @P1 MOV R8, R31 ;  /* 0x0000001f00081202 */ /* 0x000fe20000000f00 */
[----:B----4-:R-:W-:Y:S01]  /*08c0*/  FADD R37, R37, R4 ;  /* 0x0000000425257221 */ /* 0x010fe20000000000 */
[----:B------:R-:W-:-:S05]  /*08d0*/  VIADD R35, R35, 0x4 ;  /* 0x0000000423237836 */ /* 0x000fca0000000000 */
[----:B------:R-:W-:Y:S01]  /*08e0*/  ISETP.NE.AND P4, PT, R35, RZ, PT ;  /* 0x000000ff2300720c */ /* 0x000fe20003f85270 */
[C---:B------:R-:W-:Y:S01]  /*08f0*/  @P0 VIADD R12, R24.reuse, 0x1 ;  /* 0x00000001180c0836 */ /* 0x040fe20000000000 */
[----:B------:R-:W-:Y:S01]  /*0900*/  @P1 IADD3 R12, PT, PT, R24, 0x2, RZ ;  /* 0x00000002180c1810 */ /* 0x000fe20007ffe0ff */
[----:B------:R-:W-:Y:S01]  /*0910*/  @P0 IMAD.MOV.U32 R11, RZ, RZ, R20 ;  /* 0x000000ffff0b0224 */ /* 0x000fe200078e0014 */
[C---:B------:R-:W-:Y:S02]  /*0920*/  @P0 IADD3 R15, PT, PT, R32.reuse, -0x2, RZ ;  /* 0xfffffffe200f0810 */ /* 0x040fe40007ffe0ff */
[----:B------:R-:W-:Y:S01]  /*0930*/  @P0 MOV R13, R10 ;  /* 0x0000000a000d0202 */ /* 0x000fe20000000f00 */
[----:B------:R-:W-:Y:S01]  /*0940*/  @P1 IMAD.MOV.U32 R13, RZ, RZ, R10 ;  /* 0x000000ffff0d1224 */ /* 0x000fe200078e000a */
[----:B------:R-:W-:Y:S02]  /*0950*/  @P1 IADD3 R15, PT, PT, R32, -0x1, RZ ;  /* 0xffffffff200f1810 */ /* 0x000fe40007ffe0ff */
[----:B------:R-:W-:Y:S01]  /*0960*/  @P1 MOV R11, R20 ;  /* 0x00000014000b1202 */ /* 0x000fe20000000f00 */
[----:B------:R-:W-:Y:S01]  /*0970*/  VIADD R34, R34, 0x4 ;  /* 0x0000000422227836 */ /* 0x000fe20000000000 */
[----:B------:R-:W-:-:S02]  /*0980*/  IADD3 R21, PT, PT, R21, 0x4, RZ ;  /* 0x0000000415157810 */ /* 0x000fc40007ffe0ff */
[----:B------:R-:W-:Y:S02]  /*0990*/  IADD3 R25, PT, PT, R25, 0x4, RZ ;  /* 0x0000000419197810 */ /* 0x000fe40007ffe0ff */
[----:B------:R-:W-:Y:S01]  /*09a0*/  IADD3 R33, PT, PT, R33, 0x4, RZ ;  /* 0x0000000421217810 */ /* 0x000fe20007ffe0ff */
[----:B-----5:R-:W-:-:S04]  /*09b0*/  FADD R29, R28, -R29 ;  /* 0x8000001d1c1d7221 */ /* 0x020fc80000000000 */
[----:B--2---:R-:W-:-:S04]  /*09c0*/  FADD R29, R29, R26 ;  /* 0x0000001a1d1d7221 */ /* 0x004fc80000000000 */
[----:B------:R-:W-:-:S04]  /*09d0*/  FFMA R2, R14, R29, -R19 ;  /* 0x0000001d0e027223 */ /* 0x000fc80000000813 */
[----:B------:R-:W-:-:S05]  /*09e0*/  FFMA R29, R29, R2, R16 ;  /* 0x000000021d1d7223 */ /* 0x000fca0000000010 */
[----:B------:R-:W-:Y:S01]  /*09f0*/  FSETP.GT.AND P2, PT, R29, R8, PT ;  /* 0x000000081d00720b */ /* 0x000fe20003f44000 */
[----:B------:R-:W-:-:S04]  /*0a00*/  FFMA R2, R14, R37, -R19 ;  /* 0x000000250e027223 */ /* 0x000fc80000000813 */
[----:B------:R-:W-:-:S08]  /*0a10*/  FFMA R37, R37, R2, R16 ;  /* 0x0000000225257223 */ /* 0x000fd00000000010 */
[----:B------:R-:W-:-:S04]  /*0a20*/  @P2 MOV R8, R29 ;  /* 0x0000001d00082202 */ /* 0x000fc80000000f00 */
[----:B------:R-:W-:Y:S02]  /*0a30*/  FSETP.GT.AND P3, PT, R37, R8, PT ;  /* 0x000000082500720b */ /* 0x000fe40003f64000 */
[C---:B------:R-:W-:Y:S02]  /*0a40*/  @P2 IADD3 R12, PT, PT, R24.reuse, 0x3, RZ ;  /* 0x00000003180c2810 */ /* 0x040fe40007ffe0ff */
[----:B------:R-:W-:Y:S01]  /*0a50*/  IADD3 R24, PT, PT, R24, 0x4, RZ ;  /* 0x0000000418187810 */ /* 0x000fe20007ffe0ff */
[----:B------:R-:W-:Y:S01]  /*0a60*/  @P2 IMAD.MOV.U32 R15, RZ, RZ, R32 ;  /* 0x000000ffff0f2224 */ /* 0x000fe200078e0020 */
[----:B------:R-:W-:Y:S01]  /*0a70*/  @P2 MOV R13, R10 ;  /* 0x0000000a000d2202 */ /* 0x000fe20000000f00 */
[----:B------:R-:W-:-:S06]  /*0a80*/  @P2 IMAD.MOV.U32 R11, RZ, RZ, R20 ;  /* 0x000000ffff0b2224 */ /* 0x000fcc00078e0014 */
[C---:B------:R-:W-:Y:S01]  /*0a90*/  @P3 IADD3 R15, PT, PT, R32.reuse, 0x1, RZ ;  /* 0x00000001200f3810 */ /* 0x040fe20007ffe0ff */
[----:B------:R-:W-:Y:S01]  /*0aa0*/  @P3 IMAD.MOV.U32 R13, RZ, RZ, R10 ;  /* 0x000000ffff0d3224 */ /* 0x000fe200078e000a */
[----:B------:R-:W-:Y:S02]  /*0ab0*/  @P3 MOV R8, R37 ;  /* 0x0000002500083202 */ /* 0x000fe40000000f00 */
[----:B------:R-:W-:Y:S02]  /*0ac0*/  @P3 MOV R12, R24 ;  /* 0x00000018000c3202 */ /* 0x000fe40000000f00 */
[----:B------:R-:W-:Y:S02]  /*0ad0*/  @P3 MOV R11, R20 ;  /* 0x00000014000b3202 */ /* 0x000fe40000000f00 */
[----:B------:R-:W-:Y:S01]  /*0ae0*/  IADD3 R32, PT, PT, R32, 0x4, RZ ;  /* 0x0000000420207810 */ /* 0x000fe20007ffe0ff */
[----:B------:R-:W-:Y:S06]  /*0af0*/  @P4 BRA `(.L_x_10) ;  /* 0xfffffff800c84947 */ /* 0x000fec000383ffff */
[----:B------:R-:W-:Y:S05]  /*0b00*/  BSYNC.RECONVERGENT B3 ;  /* 0x0000000000037941 */ /* 0x000fea0003800200 */
.L_x_9:
[----:B------:R-:W-:-:S07]  /*0b10*/  IMAD.MOV.U32 R21, RZ, RZ, R18 ;  /* 0x000000ffff157224 */ /* 0x000fce00078e0012 */
.L_x_8:
[----:B------:R-:W-:Y:S05]  /*0b20*/  BSYNC.RECONVERGENT B2 ;  /* 0x0000000000027941 */ /* 0x000fea0003800200 */
.L_x_7:
[----:B------:R-:W0:Y:S02]  /*0b30*/  LDCU UR6, c[0x0][0x384] ;  /* 0x00007080ff0677ac */ /* 0x000e240008000800 */
[----:B0-----:R-:W-:-:S04]  /*0b40*/  IADD3 R2, PT, PT, -R0, UR6, RZ ;  /* 0x0000000600027c10 */ /* 0x001fc8000fffe1ff */
[----:B------:R-:W-:-:S04]  /*0b50*/  LOP3.LUT R2, R2, 0x3, RZ, 0xc0, !PT ;  /* 0x0000000302027812 */ /* 0x000fc800078ec0ff */
[----:B------:R-:W-:-:S13]  /*0b60*/  ISETP.NE.AND P0, PT, R2, RZ, PT ;  /* 0x000000ff0200720c */ /* 0x000fda0003f05270 */
[----:B------:R-:W-:Y:S05]  /*0b70*/  @!P0 BRA `(.L_x_6) ;  /* 0x0000000400308947 */ /* 0x000fea0003800000 */
[----:B------:R-:W-:Y:S01]  /*0b80*/  ISETP.NE.AND P0, PT, R2, 0x1, PT ;  /* 0x000000010200780c */ /* 0x000fe20003f05270 */
[----:B------:R-:W-:Y:S01]  /*0b90*/  BSSY.RECONVERGENT B2, `(.L_x_11) ;  /* 0x000002c000027945 */ /* 0x000fe20003800200 */
[----:B------:R-:W-:-:S11]  /*0ba0*/  IADD3 R24, PT, PT, R0, 0x1, RZ ;  /* 0x0000000100187810 */ /* 0x000fd60007ffe0ff */
[----:B------:R-:W-:Y:S05]  /*0bb0*/  @!P0 BRA `(.L_x_12) ;  /* 0x0000000000a48947 */ /* 0x000fea0003800000 */
[----:B------:R-:W0:Y:S01]  /*0bc0*/  LDC.64 R22, c[0x0][0x388] ;  /* 0x0000e200ff167b82 */ /* 0x000e220000000a00 */
[----:B------:R-:W-:Y:S01]  /*0bd0*/  IADD3 R25, PT, PT, R24, R21, RZ ;  /* 0x0000001518197210 */ /* 0x000fe20007ffe0ff */
[-CC-:B------:R-:W-:Y:S02]  /*0be0*/  IMAD R7, R20, R17.reuse, R21.reuse ;  /* 0x0000001114077224 */ /* 0x180fe400078e0215 */
[-C--:B------:R-:W-:Y:S02]  /*0bf0*/  IMAD R29, R10, R17.reuse, R21 ;  /* 0x000000110a1d7224 */ /* 0x080fe400078e0215 */
[-CC-:B------:R-:W-:Y:S02]  /*0c00*/  IMAD R3, R20, R17.reuse, R25.reuse ;  /* 0x0000001114037224 */ /* 0x180fe400078e0219 */
[----:B------:R-:W-:Y:S02]  /*0c10*/  IMAD R5, R10, R17, R25 ;  /* 0x000000110a057224 */ /* 0x000fe400078e0219 */
[----:B0-----:R-:W-:-:S04]  /*0c20*/  IMAD.WIDE R6, R7, 0x4, R22 ;  /* 0x0000000407067825 */ /* 0x001fc800078e0216 */
[--C-:B------:R-:W-:Y:S01]  /*0c30*/  IMAD.WIDE R2, R3, 0x4, R22.reuse ;  /* 0x0000000403027825 */ /* 0x100fe200078e0216 */
[----:B------:R-:W2:Y:S03]  /*0c40*/  LDG.E R27, desc[UR4][R6.64] ;  /* 0x00000004061b7981 */ /* 0x000ea6000c1e1900 */
[--C-:B------:R-:W-:Y:S01]  /*0c50*/  IMAD.WIDE R4, R5, 0x4, R22.reuse ;  /* 0x0000000405047825 */ /* 0x100fe200078e0216 */
[----:B------:R-:W2:Y:S03]  /*0c60*/  LDG.E R26, desc[UR4][R2.64] ;  /* 0x00000004021a7981 */ /* 0x000ea6000c1e1900 */
[----:B------:R-:W-:Y:S01]  /*0c70*/  IMAD.WIDE R22, R29, 0x4, R22 ;  /* 0x000000041d167825 */ /* 0x000fe200078e0216 */
[----:B------:R-:W3:Y:S04]  /*0c80*/  LDG.E R33, desc[UR4][R6.64+0x4] ;  /* 0x0000040406217981 */ /* 0x000ee8000c1e1900 */
[----:B------:R-:W4:Y:S04]  /*0c90*/  LDG.E R29, desc[UR4][R4.64] ;  /* 0x00000004041d7981 */ /* 0x000f28000c1e1900 */
[----:B------:R-:W5:Y:S04]  /*0ca0*/  LDG.E R31, desc[UR4][R22.64] ;  /* 0x00000004161f7981 */ /* 0x000f68000c1e1900 */
[----:B------:R-:W3:Y:S04]  /*0cb0*/  LDG.E R28, desc[UR4][R2.64+0x4] ;  /* 0x00000404021c7981 */ /* 0x000ee8000c1e1900 */
[----:B------:R-:W3:Y:S04]  /*0cc0*/  LDG.E R35, desc[UR4][R4.64+0x4] ;  /* 0x0000040404237981 */ /* 0x000ee8000c1e1900 */
[----:B------:R-:W3:Y:S01]  /*0cd0*/  LDG.E R37, desc[UR4][R22.64+0x4] ;  /* 0x0000040416257981 */ /* 0x000ee2000c1e1900 */
[----:B--2---:R-:W-:-:S04]  /*0ce0*/  FADD R26, R26, -R27 ;  /* 0x8000001b1a1a7221 */ /* 0x004fc80000000000 */
[----:B----4-:R-:W-:-:S04]  /*0cf0*/  FADD R26, R26, -R29 ;  /* 0x8000001d1a1a7221 */ /* 0x010fc80000000000 */
[----:B-----5:R-:W-:-:S04]  /*0d00*/  FADD R31, R26, R31 ;  /* 0x0000001f1a1f7221 */ /* 0x020fc80000000000 */
[----:B------:R-:W-:Y:S01]  /*0d10*/  FFMA R26, R14, R31, -R19 ;  /* 0x0000001f0e1a7223 */ /* 0x000fe20000000813 */
[----:B---3--:R-:W-:-:S03]  /*0d20*/  FADD R28, R28, -R33 ;  /* 0x800000211c1c7221 */ /* 0x008fc60000000000 */
[----:B------:R-:W-:Y:S01]  /*0d30*/  FFMA R31, R31, R26, R16 ;  /* 0x0000001a1f1f7223 */ /* 0x000fe20000000010 */
[----:B------:R-:W-:-:S04]  /*0d40*/  FADD R28, R28, -R35 ;  /* 0x800000231c1c7221 */ /* 0x000fc80000000000 */
[----:B------:R-:W-:Y:S01]  /*0d50*/  FSETP.GT.AND P0, PT, R31, R8, PT ;  /* 0x000000081f00720b */ /* 0x000fe20003f04000 */
[----:B------:R-:W-:-:S04]  /*0d60*/  FADD R37, R28, R37 ;  /* 0x000000251c257221 */ /* 0x000fc80000000000 */
[----:B------:R-:W-:-:S04]  /*0d70*/  FFMA R2, R14, R37, -R19 ;  /* 0x000000250e027223 */ /* 0x000fc80000000813 */
[----:B------:R-:W-:-:S04]  /*0d80*/  FFMA R37, R37, R2, R16 ;  /* 0x0000000225257223 */ /* 0x000fc80000000010 */
[----:B------:R-:W-:-:S05]  /*0d90*/  @P0 IMAD.MOV.U32 R8, RZ, RZ, R31 ;  /* 0x000000ffff080224 */ /* 0x000fca00078e001f */
[----:B------:R-:W-:Y:S01]  /*0da0*/  FSETP.GT.AND P1, PT, R37, R8, PT ;  /* 0x000000082500720b */ /* 0x000fe20003f24000 */
[----:B------:R-:W-:Y:S01]  /*0db0*/  @P0 IMAD.MOV.U32 R13, RZ, RZ, R10 ;  /* 0x000000ffff0d0224 */ /* 0x000fe200078e000a */
[----:B------:R-:W-:Y:S02]  /*0dc0*/  @P0 MOV R15, R21 ;  /* 0x00000015000f0202 */ /* 0x000fe40000000f00 */
[----:B------:R-:W-:Y:S02]  /*0dd0*/  @P0 MOV R12, R25 ;  /* 0x00000019000c0202 */ /* 0x000fe40000000f00 */
[----:B------:R-:W-:-:S07]  /*0de0*/  @P0 MOV R11, R20 ;  /* 0x00000014000b0202 */ /* 0x000fce0000000f00 */
[----:B------:R-:W-:Y:S01]  /*0df0*/  @P1 IADD3 R15, PT, PT, R21, 0x1, RZ ;  /* 0x00000001150f1810 */ /* 0x000fe20007ffe0ff */
[----:B------:R-:W-:Y:S01]  /*0e00*/  @P1 IMAD.MOV.U32 R8, RZ, RZ, R37 ;  /* 0x000000ffff081224 */ /* 0x000fe200078e0025 */
[----:B------:R-:W-:Y:S01]  /*0e10*/  @P1 IADD3 R12, PT, PT, R25, 0x1, RZ ;  /* 0x00000001190c1810 */ /* 0x000fe20007ffe0ff */
[----:B------:R-:W-:Y:S01]  /*0e20*/  @P1 IMAD.MOV.U32 R11, RZ, RZ, R20 ;  /* 0x000000ffff0b1224 */ /* 0x000fe200078e0014 */
[----:B------:R-:W-:Y:S02]  /*0e30*/  @P1 MOV R13, R10 ;  /* 0x0000000a000d1202 */ /* 0x000fe40000000f00 */
[----:B------:R-:W-:-:S07]  /*0e40*/  IADD3 R21, PT, PT, R21, 0x2, RZ ;  /* 0x0000000215157810 */ /* 0x000fce0007ffe0ff */
.L_x_12:
[----:B------:R-:W-:Y:S05]  /*0e50*/  BSYNC.RECONVERGENT B2 ;  /* 0x0000000000027941 */ /* 0x000fea0003800200 */
.L_x_11:
[----:B------:R-:W0:Y:S02]  /*0e60*/  LDCU UR6, c[0x0][0x384] ;  /* 0x00007080ff0677ac */ /* 0x000e240008000800 */
[----:B0-----:R-:W-:-:S04]  /*0e70*/  IADD3 R2, PT, PT, -R0, UR6, RZ ;  /* 0x0000000600027c10 */ /* 0x001fc8000fffe1ff */
[----:B------:R-:W-:-:S04]  /*0e80*/  LOP3.LUT R2, R2, 0x1, RZ, 0xc0, !PT ;  /* 0x0000000102027812 */ /* 0x000fc800078ec0ff */
[----:B------:R-:W-:-:S13]  /*0e90*/  ISETP.NE.U32.AND P0, PT, R2, 0x1, PT ;  /* 0x000000010200780c */ /* 0x000fda0003f05070 */
[----:B------:R-:W-:Y:S05]  /*0ea0*/  @P0 BRA `(.L_x_6) ;  /* 0x0000000000640947 */ /* 0x000fea0003800000 */
[----:B------:R-:W0:Y:S01]  /*0eb0*/  LDC.64 R2, c[0x0][0x388] ;  /* 0x0000e200ff027b82 */ /* 0x000e220000000a00 */
[----:B------:R-:W-:Y:S01]  /*0ec0*/  IADD3 R24, PT, PT, R24, R21, RZ ;  /* 0x0000001518187210 */ /* 0x000fe20007ffe0ff */
[----:B------:R-:W-:-:S04]  /*0ed0*/  IMAD R23, R20, R17, R21 ;  /* 0x0000001114177224 */ /* 0x000fc800078e0215 */
[-CC-:B------:R-:W-:Y:S02]  /*0ee0*/  IMAD R5, R20, R17.reuse, R24.reuse ;  /* 0x0000001114057224 */ /* 0x180fe400078e0218 */
[CC--:B------:R-:W-:Y:S02]  /*0ef0*/  IMAD R7, R10.reuse, R17.reuse, R24 ;  /* 0x000000110a077224 */ /* 0x0c0fe400078e0218 */
[----:B------:R-:W-:Y:S02]  /*0f00*/  IMAD R25, R10, R17, R21 ;  /* 0x000000110a197224 */ /* 0x000fe400078e0215 */
[----:B0-----:R-:W-:-:S04]  /*0f10*/  IMAD.WIDE R22, R23, 0x4, R2 ;  /* 0x0000000417167825 */ /* 0x001fc800078e0202 */
[--C-:B------:R-:W-:Y:S02]  /*0f20*/  IMAD.WIDE R4, R5, 0x4, R2.reuse ;  /* 0x0000000405047825 */ /* 0x100fe400078e0202 */
[----:B------:R-:W2:Y:S02]  /*0f30*/  LDG.E R23, desc[UR4][R22.64] ;  /* 0x0000000416177981 */ /* 0x000ea4000c1e1900 */
[--C-:B------:R-:W-:Y:S02]  /*0f40*/  IMAD.WIDE R6, R7, 0x4, R2.reuse ;  /* 0x0000000407067825 */ /* 0x100fe400078e0202 */
[----:B------:R-:W2:Y:S02]  /*0f50*/  LDG.E R4, desc[UR4][R4.64] ;  /* 0x0000000404047981 */ /* 0x000ea4000c1e1900 */
[----:B------:R-:W-:Y:S02]  /*0f60*/  IMAD.WIDE R2, R25, 0x4, R2 ;  /* 0x0000000419027825 */ /* 0x000fe400078e0202 */
[----:B------:R-:W3:Y:S04]  /*0f70*/  LDG.E R6, desc[UR4][R6.64] ;  /* 0x0000000406067981 */ /* 0x000ee8000c1e1900 */
[----:B------:R-:W4:Y:S01]  /*0f80*/  LDG.E R2, desc[UR4][R2.64] ;  /* 0x0000000402027981 */ /* 0x000f22000c1e1900 */
[----:B--2---:R-:W-:-:S04]  /*0f90*/  FADD R25, R4, -R23 ;  /* 0x8000001704197221 */ /* 0x004fc80000000000 */
[----:B---3--:R-:W-:-:S04]  /*0fa0*/  FADD R25, R25, -R6 ;  /* 0x8000000619197221 */ /* 0x008fc80000000000 */
[----:B----4-:R-:W-:-:S04]  /*0fb0*/  FADD R25, R25, R2 ;  /* 0x0000000219197221 */ /* 0x010fc80000000000 */
[----:B------:R-:W-:-:S04]  /*0fc0*/  FFMA R26, R14, R25, -R19 ;  /* 0x000000190e1a7223 */ /* 0x000fc80000000813 */
[----:B------:R-:W-:-:S05]  /*0fd0*/  FFMA R25, R25, R26, R16 ;  /* 0x0000001a19197223 */ /* 0x000fca0000000010 */
[----:B------:R-:W-:-:S13]  /*0fe0*/  FSETP.GT.AND P0, PT, R25, R8, PT ;  /* 0x000000081900720b */ /* 0x000fda0003f04000 */
[----:B------:R-:W-:Y:S01]  /*0ff0*/  @P0 IMAD.MOV.U32 R8, RZ, RZ, R25 ;  /* 0x000000ffff080224 */ /* 0x000fe200078e0019 */
[----:B------:R-:W-:Y:S01]  /*1000*/  @P0 MOV R15, R21 ;  /* 0x00000015000f0202 */ /* 0x000fe20000000f00 */
[----:B------:R-:W-:Y:S01]  /*1010*/  @P0 IMAD.MOV.U32 R13, RZ, RZ, R10 ;  /* 0x000000ffff0d0224 */ /* 0x000fe200078e000a */
[----:B------:R-:W-:Y:S02]  /*1020*/  @P0 MOV R12, R24 ;  /* 0x00000018000c0202 */ /* 0x000fe40000000f00 */
[----:B------:R-:W-:-:S07]  /*1030*/  @P0 MOV R11, R20 ;  /* 0x00000014000b0202 */ /* 0x000fce0000000f00 */
.L_x_6:
[----:B------:R-:W-:Y:S05]  /*1040*/  BSYNC.RECONVERGENT B0 ;  /* 0x0000000000007941 */ /* 0x000fea0003800200 */
.L_x_5:
[----:B------:R-:W0:Y:S01]  /*1050*/  LDCU UR6, c[0x0][0x380] ;  /* 0x00007000ff0677ac */ /* 0x000e220008000800 */
[----:B------:R-:W-:Y:S02]  /*1060*/  IADD3 R10, PT, PT, R10, 0x1, RZ ;  /* 0x000000010a0a7810 */ /* 0x000fe40007ffe0ff */
[----:B0-----:R-:W-:-:S04]  /*1070*/  IADD3 R3, PT, PT, -R9, UR6, RZ ;  /* 0x0000000609037c10 */ /* 0x001fc8000fffe1ff */
[----:B------:R-:W-:-:S13]  /*1080*/  ISETP.NE.AND P0, PT, R10, R3, PT ;  /* 0x000000030a00720c */ /* 0x000fda0003f05270 */
[----:B------:R-:W-:Y:S05]  /*1090*/  @P0 BRA `(.L_x_13) ;  /* 0xfffffff400080947 */ /* 0x000fea000383ffff */
[----:B------:R-:W-:Y:S05]  /*10a0*/  BSYNC.RECONVERGENT B1 ;  /* 0x0000000000017941 */ /* 0x000fea0003800200 */
.L_x_4:
[----:B------:R-:W0:Y:S01]  /*10b0*/  LDCU UR6, c[0x0][0x384] ;  /* 0x00007080ff0677ac */ /* 0x000e220008000800 */
[----:B------:R-:W1:Y:S08]  /*10c0*/  LDC.64 R2, c[0x0][0x390] ;  /* 0x0000e400ff027b82 */ /* 0x000e700000000a00 */
[----:B------:R-:W2:Y:S01]  /*10d0*/  LDC.64 R4, c[0x0][0x398] ;  /* 0x0000e600ff047b82 */ /* 0x000ea20000000a00 */
[----:B0-----:R-:W-:-:S05]  /*10e0*/  IMAD R9, R9, UR6, R0 ;  /* 0x0000000609097c24 */ /* 0x001fca000f8e0200 */
[C---:B------:R-:W-:Y:S01]  /*10f0*/  SHF.L.U32 R7, R9.reuse, 0x2, RZ ;  /* 0x0000000209077819 */ /* 0x040fe200000006ff */
[----:B-1----:R-:W-:-:S05]  /*1100*/  IMAD.WIDE R2, R9, 0x4, R2 ;  /* 0x0000000409027825 */ /* 0x002fca00078e0202 */
[----:B------:R-:W-:Y:S01]  /*1110*/  STG.E desc[UR4][R2.64], R8 ;  /* 0x0000000802007986 */ /* 0x000fe2000c101904 */
[----:B--2---:R-:W-:-:S05]  /*1120*/  IMAD.WIDE R4, R7, 0x4, R4 ;  /* 0x0000000407047825 */ /* 0x004fca00078e0204 */
[----:B------:R-:W-:Y:S04]  /*1130*/  STG.E desc[UR4][R4.64], R13 ;  /* 0x0000000d04007986 */ /* 0x000fe8000c101904 */
[----:B------:R-:W-:Y:S04]  /*1140*/  STG.E desc[UR4][R4.64+0x4], R15 ;  /* 0x0000040f04007986 */ /* 0x000fe8000c101904 */
[----:B------:R-:W-:Y:S04]  /*1150*/  STG.E desc[UR4][R4.64+0x8], R11 ;  /* 0x0000080b04007986 */ /* 0x000fe8000c101904 */
[----:B------:R-:W-:Y:S01]  /*1160*/  STG.E desc[UR4][R4.64+0xc], R12 ;  /* 0x00000c0c04007986 */ /* 0x000fe2000c101904 */
[----:B------:R-:W-:Y:S05]  /*1170*/  EXIT ;  /* 0x000000000000794d */ /* 0x000fea0003800000 */
        .weak           $__internal_0_$__cuda_sm20_dblrcp_rn_slowpath_v3
        .type           $__internal_0_$__cuda_sm20_dblrcp_rn_slowpath_v3,@function
        .size           $__internal_0_$__cuda_sm20_dblrcp_rn_slowpath_v3,(.L_x_19 - $__internal_0_$__cuda_sm20_dblrcp_rn_slowpath_v3)
$__internal_0_$__cuda_sm20_dblrcp_rn_slowpath_v3:
[----:B------:R-:W-:Y:S01]  /*1180*/  DSETP.GTU.AND P0, PT, |R6|, +INF , PT ;  /* 0x7ff000000600742a */ /* 0x000fe20003f0c200 */
[----:B------:R-:W-:-:S13]  /*1190*/  BSSY.RECONVERGENT B1, `(.L_x_14) ;  /* 0x0000023000017945 */ /* 0x000fda0003800200 */
[----:B------:R-:W-:Y:S05]  /*11a0*/  @P0 BRA `(.L_x_15) ;  /* 0x00000000007c0947 */ /* 0x000fea0003800000 */
[----:B------:R-:W-:-:S04]  /*11b0*/  LOP3.LUT R5, R7, 0x7fffffff, RZ, 0xc0, !PT ;  /* 0x7fffffff07057812 */ /* 0x000fc800078ec0ff */
[----:B------:R-:W-:-:S04]  /*11c0*/  IADD3 R3, PT, PT, R5, -0x1, RZ ;  /* 0xffffffff05037810 */ /* 0x000fc80007ffe0ff */
[----:B------:R-:W-:-:S13]  /*11d0*/  ISETP.GE.U32.AND P0, PT, R3, 0x7fefffff, PT ;  /* 0x7fefffff0300780c */ /* 0x000fda0003f06070 */
[----:B------:R-:W-:Y:S01]  /*11e0*/  @P0 LOP3.LUT R11, R7, 0x7ff00000, RZ, 0x3c, !PT ;  /* 0x7ff00000070b0812 */ /* 0x000fe200078e3cff */
[----:B------:R-:W-:Y:S01]  /*11f0*/  @P0 IMAD.MOV.U32 R10, RZ, RZ, RZ ;  /* 0x000000ffff0a0224 */ /* 0x000fe200078e00ff */
[----:B------:R-:W-:Y:S06]  /*1200*/  @P0 BRA `(.L_x_16) ;  /* 0x00000000006c0947 */ /* 0x000fec0003800000 */
[----:B------:R-:W-:-:S13]  /*1210*/  ISETP.GE.U32.AND P0, PT, R5, 0x1000001, PT ;  /* 0x010000010500780c */ /* 0x000fda0003f06070 */
[----:B------:R-:W-:Y:S05]  /*1220*/  @!P0 BRA `(.L_x_17) ;  /* 0x0000000000348947 */ /* 0x000fea0003800000 */
[----:B------:R-:W-:Y:S02]  /*1230*/  IADD3 R11, PT, PT, R7, -0x3fe00000, RZ ;  /* 0xc0200000070b7810 */ /* 0x000fe40007ffe0ff */
[----:B------:R-:W-:Y:S02]  /*1240*/  MOV R10, R6 ;  /* 0x00000006000a7202 */ /* 0x000fe40000000f00 */
[----:B------:R-:W0:Y:S04]  /*1250*/  MUFU.RCP64H R13, R11 ;  /* 0x0000000b000d7308 */ /* 0x000e280000001800 */
[----:B0-----:R-:W-:-:S08]  /*1260*/  DFMA R18, -R10, R12, 1 ;  /* 0x3ff000000a12742b */ /* 0x001fd0000000010c */
[----:B------:R-:W-:-:S08]  /*1270*/  DFMA R18, R18, R18, R18 ;  /* 0x000000121212722b */ /* 0x000fd00000000012 */
[----:B------:R-:W-:-:S08]  /*1280*/  DFMA R18, R12, R18, R12 ;  /* 0x000000120c12722b */ /* 0x000fd0000000000c */
[----:B------:R-:W-:-:S08]  /*1290*/  DFMA R12, -R10, R18, 1 ;  /* 0x3ff000000a0c742b */ /* 0x000fd00000000112 */
[----:B------:R-:W-:-:S08]  /*12a0*/  DFMA R12, R18, R12, R18 ;  /* 0x0000000c120c722b */ /* 0x000fd00000000012 */
[----:B------:R-:W-:-:S08]  /*12b0*/  DMUL R12, R12, 2.2250738585072013831e-308 ;  /* 0x001000000c0c7828 */ /* 0x000fd00000000000 */
[----:B------:R-:W-:-:S08]  /*12c0*/  DFMA R6, -R6, R12, 1 ;  /* 0x3ff000000606742b */ /* 0x000fd0000000010c */
[----:B------:R-:W-:-:S08]  /*12d0*/  DFMA R6, R6, R6, R6 ;  /* 0x000000060606722b */ /* 0x000fd00000000006 */
[----:B------:R-:W-:Y:S01]  /*12e0*/  DFMA R10, R12, R6, R12 ;  /* 0x000000060c0a722b */ /* 0x000fe2000000000c */
[----:B------:R-:W-:Y:S10]  /*12f0*/  BRA `(.L_x_16) ;  /* 0x0000000000307947 */ /* 0x000ff40003800000 */
.L_x_17:
[----:B------:R-:W-:Y:S01]  /*1300*/  DMUL R6, R6, 8.11296384146066816958e+31 ;  /* 0x4690000006067828 */ /* 0x000fe20000000000 */
[----:B------:R-:W-:-:S05]  /*1310*/  MOV R10, R12 ;  /* 0x0000000c000a7202 */ /* 0x000fca0000000f00 */
[----:B------:R-:W0:Y:S02]  /*1320*/  MUFU.RCP64H R11, R7 ;  /* 0x00000007000b7308 */ /* 0x000e240000001800 */
[----:B0-----:R-:W-:-:S08]  /*1330*/  DFMA R12, -R6, R10, 1 ;  /* 0x3ff00000060c742b */ /* 0x001fd0000000010a */
[----:B------:R-:W-:-:S08]  /*1340*/  DFMA R12, R12, R12, R12 ;  /* 0x0000000c0c0c722b */ /* 0x000fd0000000000c */
[----:B------:R-:W-:-:S08]  /*1350*/  DFMA R12, R10, R12, R10 ;  /* 0x0000000c0a0c722b */ /* 0x000fd0000000000a */
[----:B------:R-:W-:-:S08]  /*1360*/  DFMA R10, -R6, R12, 1 ;  /* 0x3ff00000060a742b */ /* 0x000fd0000000010c */
[----:B------:R-:W-:-:S08]  /*1370*/  DFMA R10, R12, R10, R12 ;  /* 0x0000000a0c0a722b */ /* 0x000fd0000000000c */
[----:B------:R-:W-:Y:S01]  /*1380*/  DMUL R10, R10, 8.11296384146066816958e+31 ;  /* 0x469000000a0a7828 */ /* 0x000fe20000000000 */
[----:B------:R-:W-:Y:S10]  /*1390*/  BRA `(.L_x_16) ;  /* 0x0000000000087947 */ /* 0x000ff40003800000 */
.L_x_15:
[----:B------:R-:W-:Y:S01]  /*13a0*/  LOP3.LUT R11, R7, 0x80000, RZ, 0xfc, !PT ;  /* 0x00080000070b7812 */ /* 0x000fe200078efcff */
[----:B------:R-:W-:-:S07]  /*13b0*/  IMAD.MOV.U32 R10, RZ, RZ, R6 ;  /* 0x000000ffff0a7224 */ /* 0x000fce00078e0006 */
.L_x_16:
[----:B------:R-:W-:Y:S05]  /*13c0*/  BSYNC.RECONVERGENT B1 ;  /* 0x0000000000017941 */ /* 0x000fea0003800200 */
.L_x_14:
[----:B------:R-:W-:Y:S01]  /*13d0*/  HFMA2 R5, -RZ, RZ, 0, 0 ;  /* 0x00000000ff057431 */ /* 0x000fe200000001ff */
[----:B------:R-:W-:Y:S02]  /*13e0*/  MOV R6, R10 ;  /* 0x0000000a00067202 */ /* 0x000fe40000000f00 */
[----:B------:R-:W-:Y:S01]  /*13f0*/  MOV R7, R11 ;  /* 0x0000000b00077202 */ /* 0x000fe20000000f00 */
[----:B------:R-:W-:Y:S06]  /*1400*/  RET.REL.NODEC R4 `(_Z4scaniiPfS_Pi) ;  /* 0xffffffe804fc7950 */ /* 0x000fec0003c3ffff */
.L_x_18:
[----:B------:R-:W-:-:S00]  /*1410*/  BRA `(.L_x_18) ;  /* 0xfffffffc00fc7947 */ /* 0x000fc0000383ffff */
[----:B------:R-:W-:-:S00]  /*1420*/  NOP ;  /* 0x0000000000007918 */ /* 0x000fc00000000000 */
        /* <DEDUP_REMOVED lines=13> */
.L_x_19:


//--------------------- .nv.shared.reserved.0     --------------------------
	.section	.nv.shared.reserved.0,"aw",@nobits
	.weak		__nv_reservedSMEM_offset_0_alias
	.size		__nv_reservedSMEM_offset_0_alias, 0, 64
	.other		__nv_reservedSMEM_offset_0_alias,@"STO_CUDA_RESERVED_SHARED STV_DEFAULT"
__nv_reservedSMEM_offset_0_alias:
	.zero		0
	.zero		64


//--------------------- .nv.constant0._Z4scaniiPfS_Pi --------------------------
	.section	.nv.constant0._Z4scaniiPfS_Pi,"a",@progbits
	.sectionflags	@""
	.align	4
.nv.constant0._Z4scaniiPfS_Pi:
	.zero		928


//--------------------- SYMBOLS --------------------------

	.type		.nv.reservedSmem.offset0,@object
	.size		.nv.reservedSmem.offset0,0x4
